	.headerflags	@"EF_CUDA_TEXMODE_UNIFIED EF_CUDA_64BIT_ADDRESS EF_CUDA_ACCELERATORS EF_CUDA_SM90 EF_CUDA_VIRTUAL_SM(EF_CUDA_SM90)"
	.elftype	@"ET_EXEC"


//--------------------- .nv.info                  --------------------------
	.section	.nv.info,"",@"SHT_CUDA_INFO"
	.align	4


	//----- nvinfo : EIATTR_REGCOUNT
	.align		4
        /*0000*/ 	.byte	0x04, 0x2f
        /*0002*/ 	.short	(.L_3 - .L_2)
	.align		4
.L_2:
        /*0004*/ 	.word	index@(triton_poi_fused__native_batch_norm_legit_no_training_leaky_relu_20)
        /*0008*/ 	.word	0x00000010


	//----- nvinfo : EIATTR_MIN_STACK_SIZE
	.align		4
.L_3:
        /*000c*/ 	.byte	0x04, 0x12
        /*000e*/ 	.short	(.L_5 - .L_4)
	.align		4
.L_4:
        /*0010*/ 	.word	index@(triton_poi_fused__native_batch_norm_legit_no_training_leaky_relu_20)
        /*0014*/ 	.word	0x00000000


	//----- nvinfo : EIATTR_FRAME_SIZE
	.align		4
.L_5:
        /*0018*/ 	.byte	0x04, 0x11
        /*001a*/ 	.short	(.L_7 - .L_6)
	.align		4
.L_6:
        /*001c*/ 	.word	index@(triton_poi_fused__native_batch_norm_legit_no_training_leaky_relu_20)
        /*0020*/ 	.word	0x00000000


	//----- nvinfo : EIATTR_MIN_STACK_SIZE
	.align		4
.L_7:
        /*0024*/ 	.byte	0x04, 0x12
        /*0026*/ 	.short	(.L_9 - .L_8)
	.align		4
.L_8:
        /*0028*/ 	.word	index@(triton_poi_fused__native_batch_norm_legit_no_training_leaky_relu_20)
        /*002c*/ 	.word	0x00000000
.L_9:


//--------------------- .nv.info.triton_poi_fused__native_batch_norm_legit_no_training_leaky_relu_20 --------------------------
	.section	.nv.info.triton_poi_fused__native_batch_norm_legit_no_training_leaky_relu_20,"",@"SHT_CUDA_INFO"
	.sectionflags	@""
	.align	4


	//----- nvinfo : EIATTR_CUDA_API_VERSION
	.align		4
        /*0000*/ 	.byte	0x04, 0x37
        /*0002*/ 	.short	(.L_11 - .L_10)
.L_10:
        /*0004*/ 	.word	0x0000007c


	//----- nvinfo : EIATTR_KPARAM_INFO
	.align		4
.L_11:
        /*0008*/ 	.byte	0x04, 0x17
        /*000a*/ 	.short	(.L_13 - .L_12)
.L_12:
        /*000c*/ 	.word	0x00000000
        /*0010*/ 	.short	0x0006
        /*0012*/ 	.short	0x0030
        /*0014*/ 	.byte	0x00, 0xf0, 0x11, 0x00


	//----- nvinfo : EIATTR_KPARAM_INFO
	.align		4
.L_13:
        /*0018*/ 	.byte	0x04, 0x17
        /*001a*/ 	.short	(.L_15 - .L_14)
.L_14:
        /*001c*/ 	.word	0x00000000
        /*0020*/ 	.short	0x0005
        /*0022*/ 	.short	0x0028
        /*0024*/ 	.byte	0x00, 0xf4, 0x21, 0x00


	//----- nvinfo : EIATTR_KPARAM_INFO
	.align		4
.L_15:
        /*0028*/ 	.byte	0x04, 0x17
        /*002a*/ 	.short	(.L_17 - .L_16)
.L_16:
        /*002c*/ 	.word	0x00000000
        /*0030*/ 	.short	0x0004
        /*0032*/ 	.short	0x0020
        /*0034*/ 	.byte	0x00, 0xf4, 0x21, 0x00


	//----- nvinfo : EIATTR_KPARAM_INFO
	.align		4
.L_17:
        /*0038*/ 	.byte	0x04, 0x17
        /*003a*/ 	.short	(.L_19 - .L_18)
.L_18:
        /*003c*/ 	.word	0x00000000
        /*0040*/ 	.short	0x0003
        /*0042*/ 	.short	0x0018
        /*0044*/ 	.byte	0x00, 0xf4, 0x21, 0x00


	//----- nvinfo : EIATTR_KPARAM_INFO
	.align		4
.L_19:
        /*0048*/ 	.byte	0x04, 0x17
        /*004a*/ 	.short	(.L_21 - .L_20)
.L_20:
        /*004c*/ 	.word	0x00000000
        /*0050*/ 	.short	0x0002
        /*0052*/ 	.short	0x0010
        /*0054*/ 	.byte	0x00, 0xf4, 0x21, 0x00


	//----- nvinfo : EIATTR_KPARAM_INFO
	.align		4
.L_21:
        /*0058*/ 	.byte	0x04, 0x17
        /*005a*/ 	.short	(.L_23 - .L_22)
.L_22:
        /*005c*/ 	.word	0x00000000
        /*0060*/ 	.short	0x0001
        /*0062*/ 	.short	0x0008
        /*0064*/ 	.byte	0x00, 0xf4, 0x21, 0x00


	//----- nvinfo : EIATTR_KPARAM_INFO
	.align		4
.L_23:
        /*0068*/ 	.byte	0x04, 0x17
        /*006a*/ 	.short	(.L_25 - .L_24)
.L_24:
        /*006c*/ 	.word	0x00000000
        /*0070*/ 	.short	0x0000
        /*0072*/ 	.short	0x0000
        /*0074*/ 	.byte	0x00, 0xf4, 0x21, 0x00


	//----- nvinfo : EIATTR_SPARSE_MMA_MASK
	.align		4
.L_25:
        /*0078*/ 	.byte	0x03, 0x50
        /*007a*/ 	.short	0x0000


	//----- nvinfo : EIATTR_MAXREG_COUNT
	.align		4
        /*007c*/ 	.byte	0x03, 0x1b
        /*007e*/ 	.short	0x00ff


	//----- nvinfo : EIATTR_EXIT_INSTR_OFFSETS
	.align		4
        /*0080*/ 	.byte	0x04, 0x1c
        /*0082*/ 	.short	(.L_27 - .L_26)


	//   ....[0]....
.L_26:
        /*0084*/ 	.word	0x000002d0


	//----- nvinfo : EIATTR_REQNTID
	.align		4
.L_27:
        /*0088*/ 	.byte	0x04, 0x10
        /*008a*/ 	.short	(.L_29 - .L_28)
.L_28:
        /*008c*/ 	.word	0x00000080
        /*0090*/ 	.word	0x00000001
        /*0094*/ 	.word	0x00000001


	//----- nvinfo : EIATTR_CBANK_PARAM_SIZE
	.align		4
.L_29:
        /*0098*/ 	.byte	0x03, 0x19
        /*009a*/ 	.short	0x0034


	//----- nvinfo : EIATTR_PARAM_CBANK
	.align		4
        /*009c*/ 	.byte	0x04, 0x0a
        /*009e*/ 	.short	(.L_31 - .L_30)
	.align		4
.L_30:
        /*00a0*/ 	.word	index@(.nv.constant0.triton_poi_fused__native_batch_norm_legit_no_training_leaky_relu_20)
        /*00a4*/ 	.short	0x0210
        /*00a6*/ 	.short	0x0034


	//----- nvinfo : EIATTR_SW_WAR
	.align		4
.L_31:
        /*00a8*/ 	.byte	0x04, 0x36
        /*00aa*/ 	.short	(.L_33 - .L_32)
.L_32:
        /*00ac*/ 	.word	0x00000008
.L_33:


//--------------------- .nv.callgraph             --------------------------
	.section	.nv.callgraph,"",@"SHT_CUDA_CALLGRAPH"
	.align	4
	.sectionentsize	8
	.align		4
        /*0000*/ 	.word	0x00000000
	.align		4
        /*0004*/ 	.word	0xffffffff
	.align		4
        /*0008*/ 	.word	0x00000000
	.align		4
        /*000c*/ 	.word	0xfffffffe
	.align		4
        /*0010*/ 	.word	0x00000000
	.align		4
        /*0014*/ 	.word	0xfffffffd
	.align		4
        /*0018*/ 	.word	0x00000000
	.align		4
        /*001c*/ 	.word	0xfffffffc


//--------------------- .nv.constant4             --------------------------
	.section	.nv.constant4,"a",@progbits
	.align	8
	.align		8
.nv.constant4:
        /*0000*/ 	.dword	_$_str
	.align		8
        /*0008*/ 	.dword	_$_str_$_2


//--------------------- .text.triton_poi_fused__native_batch_norm_legit_no_training_leaky_relu_20 --------------------------
	.section	.text.triton_poi_fused__native_batch_norm_legit_no_training_leaky_relu_20,"ax",@progbits
	.align	128
        .global         triton_poi_fused__native_batch_norm_legit_no_training_leaky_relu_20
        .type           triton_poi_fused__native_batch_norm_legit_no_training_leaky_relu_20,@function
        .size           triton_poi_fused__native_batch_norm_legit_no_training_leaky_relu_20,(.L_x_1 - triton_poi_fused__native_batch_norm_legit_no_training_leaky_relu_20)
        .other          triton_poi_fused__native_batch_norm_legit_no_training_leaky_relu_20,@"STO_CUDA_ENTRY STV_DEFAULT"
triton_poi_fused__native_batch_norm_legit_no_training_leaky_relu_20:
.text.triton_poi_fused__native_batch_norm_legit_no_training_leaky_relu_20:
[----:B------:R-:W-:Y:S01]  /*0000*/  LDC R1, c[0x0][0x28] ;  /* 0x00000a00ff017b82 */ /* 0x000fe20000000800 */
[----:B------:R-:W1:Y:S07]  /*0010*/  S2R R0, SR_TID.X ;  /* 0x0000000000007919 */ /* 0x000e6e0000002100 */
[----:B------:R-:W2:Y:S01]  /*0020*/  LDC.64 R6, c[0x0][0x228] ;  /* 0x00008a00ff067b82 */ /* 0x000ea20000000a00 */
[----:B------:R-:W-:Y:S01]  /*0030*/  ULDC.64 UR4, c[0x0][0x208] ;  /* 0x0000820000047ab9 */ /* 0x000fe20000000a00 */
[----:B------:R-:W3:Y:S06]  /*0040*/  S2R R3, SR_CTAID.X ;  /* 0x0000000000037919 */ /* 0x000eec0000002500 */
[----:B------:R-:W4:Y:S08]  /*0050*/  LDC.64 R4, c[0x0][0x220] ;  /* 0x00008800ff047b82 */ /* 0x000f300000000a00 */
[----:B------:R-:W5:Y:S08]  /*0060*/  LDC.64 R8, c[0x0][0x230] ;  /* 0x00008c00ff087b82 */ /* 0x000f700000000a00 */
[----:B------:R-:W5:Y:S01]  /*0070*/  LDC.64 R10, c[0x0][0x238] ;  /* 0x00008e00ff0a7b82 */ /* 0x000f620000000a00 */
[----:B-1----:R-:W-:-:S02]  /*0080*/  LOP3.LUT R0, R0, 0x7f, RZ, 0xc0, !PT ;  /* 0x0000007f00007812 */ /* 0x002fc400078ec0ff */
[----:B---3--:R-:W-:Y:S02]  /*0090*/  SHF.R.S32.HI R2, RZ, 0x18, R3 ;  /* 0x00000018ff027819 */ /* 0x008fe40000011403 */
[----:B------:R-:W-:Y:S02]  /*00a0*/  LEA R0, R3, R0, 0x7 ;  /* 0x0000000003007211 */ /* 0x000fe400078e38ff */
[----:B------:R-:W-:-:S04]  /*00b0*/  SGXT R3, R2, 0x1 ;  /* 0x000000010203781a */ /* 0x000fc80000000200 */
[----:B------:R-:W-:-:S04]  /*00c0*/  LEA.HI R3, R3, R0, RZ, 0x6 ;  /* 0x0000000003037211 */ /* 0x000fc800078f30ff */
[----:B------:R-:W-:-:S04]  /*00d0*/  LOP3.LUT R3, R3, 0xffffffc0, RZ, 0xc0, !PT ;  /* 0xffffffc003037812 */ /* 0x000fc800078ec0ff */
[----:B------:R-:W-:Y:S02]  /*00e0*/  IADD3 R13, R0, -R3, RZ ;  /* 0x80000003000d7210 */ /* 0x000fe40007ffe0ff */
[----:B------:R-:W1:Y:S03]  /*00f0*/  LDC.64 R2, c[0x0][0x218] ;  /* 0x00008600ff027b82 */ /* 0x000e660000000a00 */
[----:B--2---:R-:W-:-:S06]  /*0100*/  IMAD.WIDE R6, R13, 0x4, R6 ;  /* 0x000000040d067825 */ /* 0x004fcc00078e0206 */
[----:B------:R-:W2:Y:S01]  /*0110*/  LDG.E.EL R6, desc[UR4][R6.64] ;  /* 0x0000000406067981 */ /* 0x000ea2000c2e1900 */
[----:B----4-:R-:W-:-:S04]  /*0120*/  IMAD.WIDE R4, R13, 0x4, R4 ;  /* 0x000000040d047825 */ /* 0x010fc800078e0204 */
[C---:B-----5:R-:W-:Y:S02]  /*0130*/  IMAD.WIDE R8, R13.reuse, 0x4, R8 ;  /* 0x000000040d087825 */ /* 0x060fe400078e0208 */
[----:B------:R3:W4:Y:S02]  /*0140*/  LDG.E.EL R5, desc[UR4][R4.64] ;  /* 0x0000000404057981 */ /* 0x000724000c2e1900 */
[----:B0-----:R-:W-:Y:S02]  /*0150*/  IMAD.WIDE R10, R13, 0x4, R10 ;  /* 0x000000040d0a7825 */ /* 0x001fe400078e020a */
[----:B------:R-:W5:Y:S02]  /*0160*/  LDG.E.EL R8, desc[UR4][R8.64] ;  /* 0x0000000408087981 */ /* 0x000f64000c2e1900 */
[----:B-1----:R-:W-:Y:S02]  /*0170*/  IMAD.WIDE R2, R0, 0x4, R2 ;  /* 0x0000000400027825 */ /* 0x002fe400078e0202 */
[----:B------:R-:W5:Y:S04]  /*0180*/  LDG.E.EL R11, desc[UR4][R10.64] ;  /* 0x000000040a0b7981 */ /* 0x000f68000c2e1900 */
[----:B------:R-:W4:Y:S01]  /*0190*/  LDG.E R2, desc[UR4][R2.64] ;  /* 0x0000000402027981 */ /* 0x000f22000c1e1900 */
[----:B---3--:R-:W-:Y:S01]  /*01a0*/  HFMA2.MMA R4, -RZ, RZ, 1.625, 0 ;  /* 0x3e800000ff047435 */ /* 0x008fe200000001ff */
[----:B--2---:R-:W-:-:S04]  /*01b0*/  FADD R6, R6, 9.9999997473787516356e-06 ;  /* 0x3727c5ac06067421 */ /* 0x004fc80000000000 */
[----:B------:R-:W0:Y:S02]  /*01c0*/  MUFU.SQRT R7, R6 ;  /* 0x0000000600077308 */ /* 0x000e240000002000 */
[C---:B0-----:R-:W-:Y:S02]  /*01d0*/  FSETP.GT.AND P0, PT, R7.reuse, 8.50705917302346158658e+37, PT ;  /* 0x7e8000000700780b */ /* 0x041fe40003f04000 */
[----:B------:R-:W-:-:S11]  /*01e0*/  FSETP.GEU.AND P1, PT, R7, 1.175494350822287508e-38, PT ;  /* 0x008000000700780b */ /* 0x000fd60003f2e000 */
[----:B------:R-:W-:-:S04]  /*01f0*/  @P0 FMUL R7, R7, 0.25 ;  /* 0x3e80000007070820 */ /* 0x000fc80000400000 */
[----:B------:R-:W-:-:S06]  /*0200*/  @!P1 FMUL R7, R7, 16777216 ;  /* 0x4b80000007079820 */ /* 0x000fcc0000400000 */
[----:B------:R-:W0:Y:S01]  /*0210*/  MUFU.RCP R7, R7 ;  /* 0x0000000700077308 */ /* 0x000e220000001000 */
[----:B------:R-:W-:Y:S01]  /*0220*/  FSEL R4, R4, 1, P0 ;  /* 0x3f80000004047808 */ /* 0x000fe20000000000 */
[----:B----4-:R-:W-:Y:S02]  /*0230*/  FADD R5, R2, -R5 ;  /* 0x8000000502057221 */ /* 0x010fe40000000000 */
[----:B------:R-:W1:Y:S02]  /*0240*/  LDC.64 R2, c[0x0][0x210] ;  /* 0x00008400ff027b82 */ /* 0x000e640000000a00 */
[----:B------:R-:W-:-:S04]  /*0250*/  @!P1 FMUL R4, R4, 16777216 ;  /* 0x4b80000004049820 */ /* 0x000fc80000400000 */
[----:B0-----:R-:W-:-:S04]  /*0260*/  FMUL R4, R7, R4 ;  /* 0x0000000407047220 */ /* 0x001fc80000400000 */
[----:B------:R-:W-:-:S04]  /*0270*/  FMUL R4, R5, R4 ;  /* 0x0000000405047220 */ /* 0x000fc80000400000 */
[----:B-----5:R-:W-:-:S05]  /*0280*/  FFMA R11, R8, R4, R11 ;  /* 0x00000004080b7223 */ /* 0x020fca000000000b */
[----:B------:R-:W-:Y:S01]  /*0290*/  FSETP.GT.AND P0, PT, R11, RZ, PT ;  /* 0x000000ff0b00720b */ /* 0x000fe20003f04000 */
[----:B-1----:R-:W-:-:S12]  /*02a0*/  IMAD.WIDE R2, R0, 0x4, R2 ;  /* 0x0000000400027825 */ /* 0x002fd800078e0202 */
[----:B------:R-:W-:-:S05]  /*02b0*/  @!P0 FMUL R11, R11, 0.10000000149011611938 ;  /* 0x3dcccccd0b0b8820 */ /* 0x000fca0000400000 */
[----:B------:R-:W-:Y:S01]  /*02c0*/  STG.E desc[UR4][R2.64], R11 ;  /* 0x0000000b02007986 */ /* 0x000fe2000c101904 */
[----:B------:R-:W-:Y:S05]  /*02d0*/  EXIT ;  /* 0x000000000000794d */ /* 0x000fea0003800000 */
.L_x_0:
[----:B------:R-:W-:-:S00]  /*02e0*/  BRA `(.L_x_0) ;  /* 0xfffffffc00fc7947 */ /* 0x000fc0000383ffff */
[----:B------:R-:W-:-:S00]  /*02f0*/  NOP ;  /* 0x0000000000007918 */ /* 0x000fc00000000000 */
        /* <DEDUP_REMOVED lines=8> */
.L_x_1:


//--------------------- .nv.global.init           --------------------------
	.section	.nv.global.init,"aw",@progbits
.nv.global.init:
	.type		_$_str,@object
	.size		_$_str,(_$_str_$_2 - _$_str)
_$_str:
        /*0000*/ 	.byte	0x5f, 0x5f, 0x43, 0x55, 0x44, 0x41, 0x5f, 0x46, 0x54, 0x5a, 0x00
	.type		_$_str_$_2,@object
	.size		_$_str_$_2,(.L_1 - _$_str_$_2)
_$_str_$_2:
        /*000b*/ 	.byte	0x5f, 0x5f, 0x43, 0x55, 0x44, 0x41, 0x5f, 0x50, 0x52, 0x45, 0x43, 0x5f, 0x53, 0x51, 0x52, 0x54
        /*001b*/ 	.byte	0x00
.L_1:


//--------------------- .nv.constant0.triton_poi_fused__native_batch_norm_legit_no_training_leaky_relu_20 --------------------------
	.section	.nv.constant0.triton_poi_fused__native_batch_norm_legit_no_training_leaky_relu_20,"a",@progbits
	.sectionflags	@""
	.align	4
.nv.constant0.triton_poi_fused__native_batch_norm_legit_no_training_leaky_relu_20:
	.zero		580
